//
// Generated by NVIDIA NVVM Compiler
//
// Compiler Build ID: CL-36424714
// Cuda compilation tools, release 13.0, V13.0.88
// Based on NVVM 20.0.0
//

.version 9.0
.target sm_100
.address_size 64

	// .globl	_Z10testKernely
.extern .func  (.param .b32 func_retval0) vprintf
(
	.param .b64 vprintf_param_0,
	.param .b64 vprintf_param_1
)
;
.global .align 1 .b8 $str[29] = {120, 61, 37, 100, 32, 121, 61, 37, 100, 44, 32, 115, 117, 114, 102, 61, 37, 108, 108, 117, 32, 118, 97, 108, 61, 37, 100, 10};

.visible .entry _Z10testKernely(
	.param .u64 _Z10testKernely_param_0
)
{
	.local .align 8 .b8 	__local_depot0[24];
	.reg .b64 	%SP;
	.reg .b64 	%SPL;
	.reg .b16 	%rs<10>;
	.reg .b32 	%r<31>;
	.reg .b64 	%rd<6>;

	mov.u64 	%SPL, __local_depot0;
	cvta.local.u64 	%SP, %SPL;
	ld.param.u64 	%rd1, [_Z10testKernely_param_0];
	mov.b32 	%r1, 0;
	suld.b.2d.b16.clamp {%rs1}, [%rd1, {%r1, %r1}];
	add.u64 	%rd2, %SP, 0;
	add.u64 	%rd3, %SPL, 0;
	cvt.u32.u16 	%r2, %rs1;
	st.local.v2.u32 	[%rd3], {%r1, %r1};
	st.local.u64 	[%rd3+8], %rd1;
	st.local.u32 	[%rd3+16], %r2;
	mov.u64 	%rd4, $str;
	cvta.global.u64 	%rd5, %rd4;
	{ // callseq 0, 0
	.param .b64 param0;
	st.param.b64 	[param0], %rd5;
	.param .b64 param1;
	st.param.b64 	[param1], %rd2;
	.param .b32 retval0;
	call.uni (retval0), 
	vprintf, 
	(
	param0, 
	param1
	);
	ld.param.b32 	%r3, [retval0];
	} // callseq 0
	mov.b32 	%r5, 1;
	suld.b.2d.b16.clamp {%rs2}, [%rd1, {%r5, %r1}];
	cvt.u32.u16 	%r6, %rs2;
	st.local.v2.u32 	[%rd3], {%r5, %r1};
	st.local.u64 	[%rd3+8], %rd1;
	st.local.u32 	[%rd3+16], %r6;
	{ // callseq 1, 0
	.param .b64 param0;
	st.param.b64 	[param0], %rd5;
	.param .b64 param1;
	st.param.b64 	[param1], %rd2;
	.param .b32 retval0;
	call.uni (retval0), 
	vprintf, 
	(
	param0, 
	param1
	);
	ld.param.b32 	%r7, [retval0];
	} // callseq 1
	mov.b32 	%r9, 2;
	suld.b.2d.b16.clamp {%rs3}, [%rd1, {%r9, %r1}];
	cvt.u32.u16 	%r10, %rs3;
	st.local.v2.u32 	[%rd3], {%r9, %r1};
	st.local.u64 	[%rd3+8], %rd1;
	st.local.u32 	[%rd3+16], %r10;
	{ // callseq 2, 0
	.param .b64 param0;
	st.param.b64 	[param0], %rd5;
	.param .b64 param1;
	st.param.b64 	[param1], %rd2;
	.param .b32 retval0;
	call.uni (retval0), 
	vprintf, 
	(
	param0, 
	param1
	);
	ld.param.b32 	%r11, [retval0];
	} // callseq 2
	suld.b.2d.b16.clamp {%rs4}, [%rd1, {%r1, %r5}];
	cvt.u32.u16 	%r13, %rs4;
	st.local.v2.u32 	[%rd3], {%r1, %r5};
	st.local.u64 	[%rd3+8], %rd1;
	st.local.u32 	[%rd3+16], %r13;
	{ // callseq 3, 0
	.param .b64 param0;
	st.param.b64 	[param0], %rd5;
	.param .b64 param1;
	st.param.b64 	[param1], %rd2;
	.param .b32 retval0;
	call.uni (retval0), 
	vprintf, 
	(
	param0, 
	param1
	);
	ld.param.b32 	%r14, [retval0];
	} // callseq 3
	suld.b.2d.b16.clamp {%rs5}, [%rd1, {%r5, %r5}];
	cvt.u32.u16 	%r16, %rs5;
	st.local.v2.u32 	[%rd3], {%r5, %r5};
	st.local.u64 	[%rd3+8], %rd1;
	st.local.u32 	[%rd3+16], %r16;
	{ // callseq 4, 0
	.param .b64 param0;
	st.param.b64 	[param0], %rd5;
	.param .b64 param1;
	st.param.b64 	[param1], %rd2;
	.param .b32 retval0;
	call.uni (retval0), 
	vprintf, 
	(
	param0, 
	param1
	);
	ld.param.b32 	%r17, [retval0];
	} // callseq 4
	suld.b.2d.b16.clamp {%rs6}, [%rd1, {%r9, %r5}];
	cvt.u32.u16 	%r19, %rs6;
	st.local.v2.u32 	[%rd3], {%r9, %r5};
	st.local.u64 	[%rd3+8], %rd1;
	st.local.u32 	[%rd3+16], %r19;
	{ // callseq 5, 0
	.param .b64 param0;
	st.param.b64 	[param0], %rd5;
	.param .b64 param1;
	st.param.b64 	[param1], %rd2;
	.param .b32 retval0;
	call.uni (retval0), 
	vprintf, 
	(
	param0, 
	param1
	);
	ld.param.b32 	%r20, [retval0];
	} // callseq 5
	suld.b.2d.b16.clamp {%rs7}, [%rd1, {%r1, %r9}];
	cvt.u32.u16 	%r22, %rs7;
	st.local.v2.u32 	[%rd3], {%r1, %r9};
	st.local.u64 	[%rd3+8], %rd1;
	st.local.u32 	[%rd3+16], %r22;
	{ // callseq 6, 0
	.param .b64 param0;
	st.param.b64 	[param0], %rd5;
	.param .b64 param1;
	st.param.b64 	[param1], %rd2;
	.param .b32 retval0;
	call.uni (retval0), 
	vprintf, 
	(
	param0, 
	param1
	);
	ld.param.b32 	%r23, [retval0];
	} // callseq 6
	suld.b.2d.b16.clamp {%rs8}, [%rd1, {%r5, %r9}];
	cvt.u32.u16 	%r25, %rs8;
	st.local.v2.u32 	[%rd3], {%r5, %r9};
	st.local.u64 	[%rd3+8], %rd1;
	st.local.u32 	[%rd3+16], %r25;
	{ // callseq 7, 0
	.param .b64 param0;
	st.param.b64 	[param0], %rd5;
	.param .b64 param1;
	st.param.b64 	[param1], %rd2;
	.param .b32 retval0;
	call.uni (retval0), 
	vprintf, 
	(
	param0, 
	param1
	);
	ld.param.b32 	%r26, [retval0];
	} // callseq 7
	suld.b.2d.b16.clamp {%rs9}, [%rd1, {%r9, %r9}];
	cvt.u32.u16 	%r28, %rs9;
	st.local.v2.u32 	[%rd3], {%r9, %r9};
	st.local.u64 	[%rd3+8], %rd1;
	st.local.u32 	[%rd3+16], %r28;
	{ // callseq 8, 0
	.param .b64 param0;
	st.param.b64 	[param0], %rd5;
	.param .b64 param1;
	st.param.b64 	[param1], %rd2;
	.param .b32 retval0;
	call.uni (retval0), 
	vprintf, 
	(
	param0, 
	param1
	);
	ld.param.b32 	%r29, [retval0];
	} // callseq 8
	ret;

}


// ===== COMPILED SASS (sm_100) =====

	.target	sm_100

	.elftype	@"ET_EXEC"


//--------------------- .note.nv.tkinfo           --------------------------
	.section	.note.nv.tkinfo,"",@"SHT_NOTE"
	.sectionflags	@"SHF_NOTE_NV_TKINFO"
	.tkinfo
        /*0018*/ 	.word	0x00000002
        /*0030*/ 	.string	""
        /*0030*/ 	.string	"ptxas"
        /*0030*/ 	.string	"Cuda compilation tools, release 13.0, V13.0.88"
        /*0030*/ 	.string	"Build cuda_13.0.r13.0/compiler.36424714_0"
        /*0030*/ 	.string	"-arch sm_100 -m 64 "



//--------------------- .note.nv.cuinfo           --------------------------
	.section	.note.nv.cuinfo,"",@"SHT_NOTE"
	.sectionflags	@"SHF_NOTE_NV_CUINFO"
        /*0018*/ 	.short	0x0002
        /*001a*/ 	.short	0x0064
        /*001c*/ 	.short	0x0082
	.zero		2


//--------------------- .nv.info                  --------------------------
	.section	.nv.info,"",@"SHT_CUDA_INFO"
	.align	4


	//----- nvinfo : EIATTR_REGCOUNT
	.align		4
        /*0000*/ 	.byte	0x04, 0x2f
        /*0002*/ 	.short	(.L_2 - .L_1)
	.align		4
.L_1:
        /*0004*/ 	.word	index@(_Z10testKernely)
        /*0008*/ 	.word	0x00000018


	//----- nvinfo : EIATTR_FRAME_SIZE
	.align		4
.L_2:
        /*000c*/ 	.byte	0x04, 0x11
        /*000e*/ 	.short	(.L_4 - .L_3)
	.align		4
.L_3:
        /*0010*/ 	.word	index@(_Z10testKernely)
        /*0014*/ 	.word	0x00000018


	//----- nvinfo : EIATTR_MIN_STACK_SIZE
	.align		4
.L_4:
        /*0018*/ 	.byte	0x04, 0x12
        /*001a*/ 	.short	(.L_6 - .L_5)
	.align		4
.L_5:
        /*001c*/ 	.word	index@(_Z10testKernely)
        /*0020*/ 	.word	0x00000018
.L_6:


//--------------------- .nv.compat                --------------------------
	.section	.nv.compat,"",@"SHT_CUDA_COMPAT_INFO"
	.align	4
        /*0000*/ 	.byte	0x02, 0x09, 0x00, 0x00, 0x02, 0x02, 0x02, 0x00, 0x02, 0x05, 0x05, 0x00, 0x03, 0x07, 0x01, 0x01
        /*0010*/ 	.byte	0x02, 0x03, 0x00, 0x00, 0x02, 0x06, 0x01, 0x00, 0x04, 0x0b, 0x08, 0x00, 0x09, 0x00, 0x00, 0x00
        /*0020*/ 	.byte	0x00, 0x00, 0x00, 0x00


//--------------------- .nv.info._Z10testKernely  --------------------------
	.section	.nv.info._Z10testKernely,"",@"SHT_CUDA_INFO"
	.sectionflags	@""
	.align	4


	//----- nvinfo : EIATTR_CUDA_API_VERSION
	.align		4
        /*0000*/ 	.byte	0x04, 0x37
        /*0002*/ 	.short	(.L_8 - .L_7)
.L_7:
        /*0004*/ 	.word	0x00000082


	//----- nvinfo : EIATTR_KPARAM_INFO
	.align		4
.L_8:
        /*0008*/ 	.byte	0x04, 0x17
        /*000a*/ 	.short	(.L_10 - .L_9)
.L_9:
        /*000c*/ 	.word	0x00000000
        /*0010*/ 	.short	0x0000
        /*0012*/ 	.short	0x0000
        /*0014*/ 	.byte	0x00, 0xf0, 0x21, 0x00


	//----- nvinfo : EIATTR_SPARSE_MMA_MASK
	.align		4
.L_10:
        /*0018*/ 	.byte	0x03, 0x50
        /*001a*/ 	.short	0x0000


	//----- nvinfo : EIATTR_MAXREG_COUNT
	.align		4
        /*001c*/ 	.byte	0x03, 0x1b
        /*001e*/ 	.short	0x00ff


	//----- nvinfo : EIATTR_EXTERNS
	.align		4
        /*0020*/ 	.byte	0x04, 0x0f
        /*0022*/ 	.short	(.L_12 - .L_11)


	//   ....[0]....
	.align		4
.L_11:
        /*0024*/ 	.word	index@(vprintf)


	//----- nvinfo : EIATTR_MERCURY_ISA_VERSION
	.align		4
.L_12:
        /*0028*/ 	.byte	0x03, 0x5f
        /*002a*/ 	.short	0x0101


	//----- nvinfo : EIATTR_VRC_CTA_INIT_COUNT
	.align		4
        /*002c*/ 	.byte	0x02, 0x4a
	.zero		1
	.zero		1


	//----- nvinfo : EIATTR_SYSCALL_OFFSETS
	.align		4
        /*0030*/ 	.byte	0x04, 0x46
        /*0032*/ 	.short	(.L_14 - .L_13)


	//   ....[0]....
.L_13:
        /*0034*/ 	.word	0x00000160


	//   ....[1]....
        /*0038*/ 	.word	0x00000290


	//   ....[2]....
        /*003c*/ 	.word	0x000003c0


	//   ....[3]....
        /*0040*/ 	.word	0x000004f0


	//   ....[4]....
        /*0044*/ 	.word	0x00000600


	//   ....[5]....
        /*0048*/ 	.word	0x00000710


	//   ....[6]....
        /*004c*/ 	.word	0x00000840


	//   ....[7]....
        /*0050*/ 	.word	0x00000950


	//   ....[8]....
        /*0054*/ 	.word	0x00000a60


	//----- nvinfo : EIATTR_EXIT_INSTR_OFFSETS
	.align		4
.L_14:
        /*0058*/ 	.byte	0x04, 0x1c
        /*005a*/ 	.short	(.L_16 - .L_15)


	//   ....[0]....
.L_15:
        /*005c*/ 	.word	0x00000a70


	//----- nvinfo : EIATTR_CBANK_PARAM_SIZE
	.align		4
.L_16:
        /*0060*/ 	.byte	0x03, 0x19
        /*0062*/ 	.short	0x0008


	//----- nvinfo : EIATTR_PARAM_CBANK
	.align		4
        /*0064*/ 	.byte	0x04, 0x0a
        /*0066*/ 	.short	(.L_18 - .L_17)
	.align		4
.L_17:
        /*0068*/ 	.word	index@(.nv.constant0._Z10testKernely)
        /*006c*/ 	.short	0x0380
        /*006e*/ 	.short	0x0008


	//----- nvinfo : EIATTR_SW_WAR
	.align		4
.L_18:
        /*0070*/ 	.byte	0x04, 0x36
        /*0072*/ 	.short	(.L_20 - .L_19)
.L_19:
        /*0074*/ 	.word	0x00000008
.L_20:


//--------------------- .nv.callgraph             --------------------------
	.section	.nv.callgraph,"",@"SHT_CUDA_CALLGRAPH"
	.align	4
	.sectionentsize	8
	.align		4
        /*0000*/ 	.word	0x00000000
	.align		4
        /*0004*/ 	.word	0xffffffff
	.align		4
        /*0008*/ 	.word	index@(_Z10testKernely)
	.align		4
        /*000c*/ 	.word	index@(vprintf)
	.align		4
        /*0010*/ 	.word	0x00000000
	.align		4
        /*0014*/ 	.word	0xfffffffe
	.align		4
        /*0018*/ 	.word	0x00000000
	.align		4
        /*001c*/ 	.word	0xfffffffd
	.align		4
        /*0020*/ 	.word	0x00000000
	.align		4
        /*0024*/ 	.word	0xfffffffc


//--------------------- .nv.constant4             --------------------------
	.section	.nv.constant4,"a",@progbits
	.align	8
	.align		8
.nv.constant4:
        /*0000*/ 	.dword	vprintf
	.align		8
        /*0008*/ 	.dword	$str


//--------------------- .text._Z10testKernely     --------------------------
	.section	.text._Z10testKernely,"ax",@progbits
	.align	128
        .global         _Z10testKernely
        .type           _Z10testKernely,@function
        .size           _Z10testKernely,(.L_x_10 - _Z10testKernely)
        .other          _Z10testKernely,@"STO_CUDA_ENTRY STV_DEFAULT"
_Z10testKernely:
.text._Z10testKernely:
[----:B------:R-:W0:Y:S01]  /*0000*/  LDC R1, c[0x0][0x37c] ;  /* 0x0000df00ff017b82 */ /* 0x000e220000000800 */
[----:B------:R-:W1:Y:S01]  /*0010*/  LDCU UR4, c[0x0][0x380] ;  /* 0x00007000ff0477ac */ /* 0x000e620008000800 */
[----:B------:R-:W-:-:S06]  /*0020*/  CS2R R4, SRZ ;  /* 0x0000000000047805 */ /* 0x000fcc000001ff00 */
[----:B------:R-:W2:Y:S01]  /*0030*/  LDC.64 R10, c[0x0][0x380] ;  /* 0x0000e000ff0a7b82 */ /* 0x000ea20000000a00 */
[----:B0-----:R-:W-:Y:S01]  /*0040*/  VIADD R1, R1, 0xffffffe8 ;  /* 0xffffffe801017836 */ /* 0x001fe20000000000 */
[----:B------:R-:W-:Y:S01]  /*0050*/  MOV R2, 0x0 ;  /* 0x0000000000027802 */ /* 0x000fe20000000f00 */
[----:B------:R-:W0:Y:S01]  /*0060*/  LDCU UR5, c[0x0][0x2fc] ;  /* 0x00005f80ff0577ac */ /* 0x000e220008000800 */
[----:B------:R-:W3:Y:S01]  /*0070*/  LDCU.64 UR6, c[0x4][0x8] ;  /* 0x01000100ff0677ac */ /* 0x000ee20008000a00 */
[----:B-1----:R1:W5:Y:S01]  /*0080*/  SULD.D.BA.2D.U16.STRONG.SM R0, [R4], UR4 ;  /* 0x68ff040004007f99 */ /* 0x00236200081ea500 */
[----:B------:R4:W-:Y:S02]  /*0090*/  STL.64 [R1], RZ ;  /* 0x000000ff01007387 */ /* 0x0009e40000100a00 */
[----:B------:R4:W4:Y:S02]  /*00a0*/  LDC.64 R8, c[0x4][R2] ;  /* 0x0100000002087b82 */ /* 0x0009240000000a00 */
[----:B--2---:R2:W-:Y:S01]  /*00b0*/  STL.64 [R1+0x8], R10 ;  /* 0x0000080a01007387 */ /* 0x0045e20000100a00 */
[----:B-1----:R-:W1:Y:S01]  /*00c0*/  LDCU UR4, c[0x0][0x2f8] ;  /* 0x00005f00ff0477ac */ /* 0x002e620008000800 */
[----:B---3--:R-:W-:Y:S01]  /*00d0*/  MOV R4, UR6 ;  /* 0x0000000600047c02 */ /* 0x008fe20008000f00 */
[----:B------:R-:W-:Y:S01]  /*00e0*/  IMAD.U32 R5, RZ, RZ, UR7 ;  /* 0x00000007ff057e24 */ /* 0x000fe2000f8e00ff */
[----:B-1----:R-:W-:-:S05]  /*00f0*/  IADD3 R16, P0, PT, R1, UR4, RZ ;  /* 0x0000000401107c10 */ /* 0x002fca000ff1e0ff */
[----:B0-----:R-:W-:Y:S02]  /*0100*/  IMAD.X R17, RZ, RZ, UR5, P0 ;  /* 0x00000005ff117e24 */ /* 0x001fe400080e06ff */
[----:B------:R-:W-:-:S03]  /*0110*/  IMAD.MOV.U32 R6, RZ, RZ, R16 ;  /* 0x000000ffff067224 */ /* 0x000fc600078e0010 */
[----:B------:R-:W-:Y:S02]  /*0120*/  MOV R7, R17 ;  /* 0x0000001100077202 */ /* 0x000fe40000000f00 */
[----:B-----5:R-:W-:-:S05]  /*0130*/  LOP3.LUT R0, R0, 0xffff, RZ, 0xc0, !PT ;  /* 0x0000ffff00007812 */ /* 0x020fca00078ec0ff */
[----:B----4-:R2:W-:Y:S02]  /*0140*/  STL [R1+0x10], R0 ;  /* 0x0000100001007387 */ /* 0x0105e40000100800 */
[----:B------:R-:W-:-:S07]  /*0150*/  LEPC R20, `(.L_x_0) ;  /* 0x000000001014794e */ /* 0x000fce0000000000 */
[----:B--2---:R-:W-:Y:S05]  /*0160*/  CALL.ABS.NOINC R8 ;  /* 0x0000000008007343 */ /* 0x004fea0003c00000 */
.L_x_0:
[----:B------:R-:W0:Y:S01]  /*0170*/  LDCU UR4, c[0x0][0x380] ;  /* 0x00007000ff0477ac */ /* 0x000e220008000800 */
[----:B------:R-:W-:Y:S01]  /*0180*/  IMAD.MOV.U32 R6, RZ, RZ, 0x1 ;  /* 0x00000001ff067424 */ /* 0x000fe200078e00ff */
[----:B------:R-:W1:Y:S01]  /*0190*/  LDC.64 R8, c[0x0][0x380] ;  /* 0x0000e000ff087b82 */ /* 0x000e620000000a00 */
[----:B------:R-:W-:-:S04]  /*01a0*/  IMAD.MOV.U32 R7, RZ, RZ, RZ ;  /* 0x000000ffff077224 */ /* 0x000fc800078e00ff */
[----:B0-----:R0:W5:Y:S01]  /*01b0*/  SULD.D.BA.2D.U16.STRONG.SM R0, [R6], UR4 ;  /* 0x68ff040006007f99 */ /* 0x00116200081ea500 */
[----:B------:R-:W-:Y:S02]  /*01c0*/  HFMA2 R12, -RZ, RZ, 0, 5.9604644775390625e-08 ;  /* 0x00000001ff0c7431 */ /* 0x000fe400000001ff */
[----:B------:R-:W-:Y:S01]  /*01d0*/  IMAD.MOV.U32 R13, RZ, RZ, RZ ;  /* 0x000000ffff0d7224 */ /* 0x000fe200078e00ff */
[----:B------:R2:W3:Y:S04]  /*01e0*/  LDC.64 R10, c[0x4][R2] ;  /* 0x01000000020a7b82 */ /* 0x0004e80000000a00 */
[----:B------:R2:W-:Y:S04]  /*01f0*/  STL.64 [R1], R12 ;  /* 0x0000000c01007387 */ /* 0x0005e80000100a00 */
[----:B-1----:R2:W-:Y:S01]  /*0200*/  STL.64 [R1+0x8], R8 ;  /* 0x0000080801007387 */ /* 0x0025e20000100a00 */
[----:B0-----:R-:W0:Y:S01]  /*0210*/  LDCU.64 UR4, c[0x4][0x8] ;  /* 0x01000100ff0477ac */ /* 0x001e220008000a00 */
[----:B------:R-:W-:-:S02]  /*0220*/  IMAD.MOV.U32 R6, RZ, RZ, R16 ;  /* 0x000000ffff067224 */ /* 0x000fc400078e0010 */
[----:B------:R-:W-:Y:S02]  /*0230*/  IMAD.MOV.U32 R7, RZ, RZ, R17 ;  /* 0x000000ffff077224 */ /* 0x000fe400078e0011 */
[----:B0-----:R-:W-:Y:S01]  /*0240*/  IMAD.U32 R4, RZ, RZ, UR4 ;  /* 0x00000004ff047e24 */ /* 0x001fe2000f8e00ff */
[----:B------:R-:W-:Y:S02]  /*0250*/  MOV R5, UR5 ;  /* 0x0000000500057c02 */ /* 0x000fe40008000f00 */
[----:B-----5:R-:W-:-:S05]  /*0260*/  LOP3.LUT R0, R0, 0xffff, RZ, 0xc0, !PT ;  /* 0x0000ffff00007812 */ /* 0x020fca00078ec0ff */
[----:B---3--:R2:W-:Y:S02]  /*0270*/  STL [R1+0x10], R0 ;  /* 0x0000100001007387 */ /* 0x0085e40000100800 */
[----:B------:R-:W-:-:S07]  /*0280*/  LEPC R20, `(.L_x_1) ;  /* 0x000000001014794e */ /* 0x000fce0000000000 */
[----:B--2---:R-:W-:Y:S05]  /*0290*/  CALL.ABS.NOINC R10 ;  /* 0x000000000a007343 */ /* 0x004fea0003c00000 */
.L_x_1:
[----:B------:R-:W0:Y:S01]  /*02a0*/  LDCU UR4, c[0x0][0x380] ;  /* 0x00007000ff0477ac */ /* 0x000e220008000800 */
[----:B------:R-:W-:Y:S02]  /*02b0*/  HFMA2 R6, -RZ, RZ, 0, 1.1920928955078125e-07 ;  /* 0x00000002ff067431 */ /* 0x000fe400000001ff */
[----:B------:R-:W-:Y:S01]  /*02c0*/  IMAD.MOV.U32 R7, RZ, RZ, RZ ;  /* 0x000000ffff077224 */ /* 0x000fe200078e00ff */
[----:B------:R-:W1:Y:S03]  /*02d0*/  LDC.64 R8, c[0x0][0x380] ;  /* 0x0000e000ff087b82 */ /* 0x000e660000000a00 */
[----:B0-----:R0:W5:Y:S01]  /*02e0*/  SULD.D.BA.2D.U16.STRONG.SM R0, [R6], UR4 ;  /* 0x68ff040006007f99 */ /* 0x00116200081ea500 */
[----:B------:R-:W-:Y:S01]  /*02f0*/  IMAD.MOV.U32 R12, RZ, RZ, 0x2 ;  /* 0x00000002ff0c7424 */ /* 0x000fe200078e00ff */
[----:B------:R-:W-:-:S03]  /*0300*/  MOV R13, RZ ;  /* 0x000000ff000d7202 */ /* 0x000fc60000000f00 */
[----:B------:R2:W3:Y:S02]  /*0310*/  LDC.64 R10, c[0x4][R2] ;  /* 0x01000000020a7b82 */ /* 0x0004e40000000a00 */
[----:B------:R2:W-:Y:S04]  /*0320*/  STL.64 [R1], R12 ;  /* 0x0000000c01007387 */ /* 0x0005e80000100a00 */
[----:B-1----:R2:W-:Y:S01]  /*0330*/  STL.64 [R1+0x8], R8 ;  /* 0x0000080801007387 */ /* 0x0025e20000100a00 */
[----:B0-----:R-:W0:Y:S01]  /*0340*/  LDCU.64 UR4, c[0x4][0x8] ;  /* 0x01000100ff0477ac */ /* 0x001e220008000a00 */
[----:B------:R-:W-:Y:S01]  /*0350*/  MOV R6, R16 ;  /* 0x0000001000067202 */ /* 0x000fe20000000f00 */
[----:B------:R-:W-:Y:S02]  /*0360*/  IMAD.MOV.U32 R7, RZ, RZ, R17 ;  /* 0x000000ffff077224 */ /* 0x000fe400078e0011 */
[----:B0-----:R-:W-:-:S02]  /*0370*/  IMAD.U32 R4, RZ, RZ, UR4 ;  /* 0x00000004ff047e24 */ /* 0x001fc4000f8e00ff */
[----:B------:R-:W-:Y:S01]  /*0380*/  IMAD.U32 R5, RZ, RZ, UR5 ;  /* 0x00000005ff057e24 */ /* 0x000fe2000f8e00ff */
[----:B-----5:R-:W-:-:S05]  /*0390*/  LOP3.LUT R0, R0, 0xffff, RZ, 0xc0, !PT ;  /* 0x0000ffff00007812 */ /* 0x020fca00078ec0ff */
[----:B---3--:R2:W-:Y:S02]  /*03a0*/  STL [R1+0x10], R0 ;  /* 0x0000100001007387 */ /* 0x0085e40000100800 */
[----:B------:R-:W-:-:S07]  /*03b0*/  LEPC R20, `(.L_x_2) ;  /* 0x000000001014794e */ /* 0x000fce0000000000 */
[----:B--2---:R-:W-:Y:S05]  /*03c0*/  CALL.ABS.NOINC R10 ;  /* 0x000000000a007343 */ /* 0x004fea0003c00000 */
.L_x_2:
[----:B------:R-:W0:Y:S01]  /*03d0*/  LDCU UR4, c[0x0][0x380] ;  /* 0x00007000ff0477ac */ /* 0x000e220008000800 */
[----:B------:R-:W-:Y:S02]  /*03e0*/  HFMA2 R7, -RZ, RZ, 0, 5.9604644775390625e-08 ;  /* 0x00000001ff077431 */ /* 0x000fe400000001ff */
[----:B------:R-:W-:Y:S01]  /*03f0*/  IMAD.MOV.U32 R6, RZ, RZ, RZ ;  /* 0x000000ffff067224 */ /* 0x000fe200078e00ff */
[----:B------:R-:W1:Y:S03]  /*0400*/  LDC.64 R8, c[0x0][0x380] ;  /* 0x0000e000ff087b82 */ /* 0x000e660000000a00 */
[----:B0-----:R0:W5:Y:S01]  /*0410*/  SULD.D.BA.2D.U16.STRONG.SM R0, [R6], UR4 ;  /* 0x68ff040006007f99 */ /* 0x00116200081ea500 */
[----:B------:R-:W-:-:S04]  /*0420*/  IMAD.MOV.U32 R12, RZ, RZ, RZ ;  /* 0x000000ffff0c7224 */ /* 0x000fc800078e00ff */
[----:B------:R2:W3:Y:S01]  /*0430*/  LDC.64 R10, c[0x4][R2] ;  /* 0x01000000020a7b82 */ /* 0x0004e20000000a00 */
[----:B------:R-:W-:-:S05]  /*0440*/  IMAD.MOV.U32 R13, RZ, RZ, 0x1 ;  /* 0x00000001ff0d7424 */ /* 0x000fca00078e00ff */
[----:B------:R2:W-:Y:S04]  /*0450*/  STL.64 [R1], R12 ;  /* 0x0000000c01007387 */ /* 0x0005e80000100a00 */
[----:B-1----:R2:W-:Y:S01]  /*0460*/  STL.64 [R1+0x8], R8 ;  /* 0x0000080801007387 */ /* 0x0025e20000100a00 */
[----:B0-----:R-:W0:Y:S01]  /*0470*/  LDCU.64 UR4, c[0x4][0x8] ;  /* 0x01000100ff0477ac */ /* 0x001e220008000a00 */
[----:B------:R-:W-:Y:S01]  /*0480*/  IMAD.MOV.U32 R6, RZ, RZ, R16 ;  /* 0x000000ffff067224 */ /* 0x000fe200078e0010 */
[----:B------:R-:W-:Y:S02]  /*0490*/  MOV R7, R17 ;  /* 0x0000001100077202 */ /* 0x000fe40000000f00 */
[----:B0-----:R-:W-:Y:S01]  /*04a0*/  MOV R4, UR4 ;  /* 0x0000000400047c02 */ /* 0x001fe20008000f00 */
[----:B------:R-:W-:Y:S01]  /*04b0*/  IMAD.U32 R5, RZ, RZ, UR5 ;  /* 0x00000005ff057e24 */ /* 0x000fe2000f8e00ff */
[----:B-----5:R-:W-:-:S05]  /*04c0*/  LOP3.LUT R0, R0, 0xffff, RZ, 0xc0, !PT ;  /* 0x0000ffff00007812 */ /* 0x020fca00078ec0ff */
[----:B---3--:R2:W-:Y:S02]  /*04d0*/  STL [R1+0x10], R0 ;  /* 0x0000100001007387 */ /* 0x0085e40000100800 */
[----:B------:R-:W-:-:S07]  /*04e0*/  LEPC R20, `(.L_x_3) ;  /* 0x000000001014794e */ /* 0x000fce0000000000 */
[----:B--2---:R-:W-:Y:S05]  /*04f0*/  CALL.ABS.NOINC R10 ;  /* 0x000000000a007343 */ /* 0x004fea0003c00000 */
.L_x_3:
[----:B------:R-:W0:Y:S01]  /*0500*/  LDCU UR4, c[0x0][0x380] ;  /* 0x00007000ff0477ac */ /* 0x000e220008000800 */
[----:B------:R-:W-:Y:S01]  /*0510*/  IMAD.MOV.U32 R8, RZ, RZ, 0x1 ;  /* 0x00000001ff087424 */ /* 0x000fe200078e00ff */
[----:B------:R-:W1:Y:S01]  /*0520*/  LDC.64 R10, c[0x0][0x380] ;  /* 0x0000e000ff0a7b82 */ /* 0x000e620000000a00 */
[----:B------:R-:W-:-:S04]  /*0530*/  IMAD.MOV.U32 R9, RZ, RZ, 0x1 ;  /* 0x00000001ff097424 */ /* 0x000fc800078e00ff */
[----:B0-----:R0:W5:Y:S01]  /*0540*/  SULD.D.BA.2D.U16.STRONG.SM R0, [R8], UR4 ;  /* 0x68ff040008007f99 */ /* 0x00116200081ea500 */
[----:B------:R2:W-:Y:S02]  /*0550*/  STL.64 [R1], R8 ;  /* 0x0000000801007387 */ /* 0x0005e40000100a00 */
[----:B------:R2:W3:Y:S01]  /*0560*/  LDC.64 R12, c[0x4][R2] ;  /* 0x01000000020c7b82 */ /* 0x0004e20000000a00 */
[----:B------:R-:W-:Y:S01]  /*0570*/  IMAD.MOV.U32 R6, RZ, RZ, R16 ;  /* 0x000000ffff067224 */ /* 0x000fe200078e0010 */
[----:B------:R-:W-:Y:S01]  /*0580*/  MOV R7, R17 ;  /* 0x0000001100077202 */ /* 0x000fe20000000f00 */
[----:B-1----:R2:W-:Y:S01]  /*0590*/  STL.64 [R1+0x8], R10 ;  /* 0x0000080a01007387 */ /* 0x0025e20000100a00 */
[----:B0-----:R-:W0:Y:S02]  /*05a0*/  LDCU.64 UR4, c[0x4][0x8] ;  /* 0x01000100ff0477ac */ /* 0x001e240008000a00 */
[----:B0-----:R-:W-:Y:S01]  /*05b0*/  MOV R4, UR4 ;  /* 0x0000000400047c02 */ /* 0x001fe20008000f00 */
[----:B------:R-:W-:Y:S01]  /*05c0*/  IMAD.U32 R5, RZ, RZ, UR5 ;  /* 0x00000005ff057e24 */ /* 0x000fe2000f8e00ff */
[----:B-----5:R-:W-:-:S05]  /*05d0*/  LOP3.LUT R0, R0, 0xffff, RZ, 0xc0, !PT ;  /* 0x0000ffff00007812 */ /* 0x020fca00078ec0ff */
[----:B---3--:R2:W-:Y:S02]  /*05e0*/  STL [R1+0x10], R0 ;  /* 0x0000100001007387 */ /* 0x0085e40000100800 */
[----:B------:R-:W-:-:S07]  /*05f0*/  LEPC R20, `(.L_x_4) ;  /* 0x000000001014794e */ /* 0x000fce0000000000 */
[----:B--2---:R-:W-:Y:S05]  /*0600*/  CALL.ABS.NOINC R12 ;  /* 0x000000000c007343 */ /* 0x004fea0003c00000 */
.L_x_4:
        /* <DEDUP_REMOVED lines=17> */
.L_x_5:
[----:B------:R-:W0:Y:S01]  /*0720*/  LDCU UR4, c[0x0][0x380] ;  /* 0x00007000ff0477ac */ /* 0x000e220008000800 */
[----:B------:R-:W-:Y:S01]  /*0730*/  IMAD.MOV.U32 R6, RZ, RZ, RZ ;  /* 0x000000ffff067224 */ /* 0x000fe200078e00ff */
[----:B------:R-:W1:Y:S01]  /*0740*/  LDC.64 R8, c[0x0][0x380] ;  /* 0x0000e000ff087b82 */ /* 0x000e620000000a00 */
[----:B------:R-:W-:-:S04]  /*0750*/  IMAD.MOV.U32 R7, RZ, RZ, 0x2 ;  /* 0x00000002ff077424 */ /* 0x000fc800078e00ff */
[----:B0-----:R0:W5:Y:S01]  /*0760*/  SULD.D.BA.2D.U16.STRONG.SM R0, [R6], UR4 ;  /* 0x68ff040006007f99 */ /* 0x00116200081ea500 */
[----:B------:R-:W-:Y:S02]  /*0770*/  HFMA2 R12, -RZ, RZ, 0, 0 ;  /* 0x00000000ff0c7431 */ /* 0x000fe400000001ff */
[----:B------:R-:W-:Y:S01]  /*0780*/  IMAD.MOV.U32 R13, RZ, RZ, 0x2 ;  /* 0x00000002ff0d7424 */ /* 0x000fe200078e00ff */
        /* <DEDUP_REMOVED lines=12> */
.L_x_6:
[----:B------:R-:W0:Y:S01]  /*0850*/  LDCU UR4, c[0x0][0x380] ;  /* 0x00007000ff0477ac */ /* 0x000e220008000800 */
[----:B------:R-:W-:Y:S02]  /*0860*/  HFMA2 R8, -RZ, RZ, 0, 5.9604644775390625e-08 ;  /* 0x00000001ff087431 */ /* 0x000fe400000001ff */
[----:B------:R-:W-:Y:S01]  /*0870*/  IMAD.MOV.U32 R9, RZ, RZ, 0x2 ;  /* 0x00000002ff097424 */ /* 0x000fe200078e00ff */
[----:B------:R-:W1:Y:S03]  /*0880*/  LDC.64 R10, c[0x0][0x380] ;  /* 0x0000e000ff0a7b82 */ /* 0x000e660000000a00 */
[----:B0-----:R0:W5:Y:S01]  /*0890*/  SULD.D.BA.2D.U16.STRONG.SM R0, [R8], UR4 ;  /* 0x68ff040008007f99 */ /* 0x00116200081ea500 */
[----:B------:R2:W-:Y:S04]  /*08a0*/  STL.64 [R1], R8 ;  /* 0x0000000801007387 */ /* 0x0005e80000100a00 */
[----:B------:R2:W3:Y:S01]  /*08b0*/  LDC.64 R12, c[0x4][R2] ;  /* 0x01000000020c7b82 */ /* 0x0004e20000000a00 */
[----:B------:R-:W-:Y:S01]  /*08c0*/  IMAD.MOV.U32 R6, RZ, RZ, R16 ;  /* 0x000000ffff067224 */ /* 0x000fe200078e0010 */
[----:B------:R-:W-:Y:S01]  /*08d0*/  MOV R7, R17 ;  /* 0x0000001100077202 */ /* 0x000fe20000000f00 */
[----:B-1----:R2:W-:Y:S01]  /*08e0*/  STL.64 [R1+0x8], R10 ;  /* 0x0000080a01007387 */ /* 0x0025e20000100a00 */
[----:B0-----:R-:W0:Y:S02]  /*08f0*/  LDCU.64 UR4, c[0x4][0x8] ;  /* 0x01000100ff0477ac */ /* 0x001e240008000a00 */
[----:B0-----:R-:W-:Y:S01]  /*0900*/  IMAD.U32 R4, RZ, RZ, UR4 ;  /* 0x00000004ff047e24 */ /* 0x001fe2000f8e00ff */
[----:B------:R-:W-:-:S02]  /*0910*/  MOV R5, UR5 ;  /* 0x0000000500057c02 */ /* 0x000fc40008000f00 */
[----:B-----5:R-:W-:-:S05]  /*0920*/  LOP3.LUT R0, R0, 0xffff, RZ, 0xc0, !PT ;  /* 0x0000ffff00007812 */ /* 0x020fca00078ec0ff */
[----:B---3--:R2:W-:Y:S02]  /*0930*/  STL [R1+0x10], R0 ;  /* 0x0000100001007387 */ /* 0x0085e40000100800 */
[----:B------:R-:W-:-:S07]  /*0940*/  LEPC R20, `(.L_x_7) ;  /* 0x000000001014794e */ /* 0x000fce0000000000 */
[----:B--2---:R-:W-:Y:S05]  /*0950*/  CALL.ABS.NOINC R12 ;  /* 0x000000000c007343 */ /* 0x004fea0003c00000 */
.L_x_7:
[----:B------:R-:W0:Y:S01]  /*0960*/  LDCU UR4, c[0x0][0x380] ;  /* 0x00007000ff0477ac */ /* 0x000e220008000800 */
[----:B------:R-:W-:Y:S02]  /*0970*/  HFMA2 R9, -RZ, RZ, 0, 1.1920928955078125e-07 ;  /* 0x00000002ff097431 */ /* 0x000fe400000001ff */
[----:B------:R-:W-:Y:S01]  /*0980*/  IMAD.MOV.U32 R8, RZ, RZ, 0x2 ;  /* 0x00000002ff087424 */ /* 0x000fe200078e00ff */
[----:B------:R-:W1:Y:S03]  /*0990*/  LDC.64 R10, c[0x0][0x380] ;  /* 0x0000e000ff0a7b82 */ /* 0x000e660000000a00 */
[----:B0-----:R0:W5:Y:S01]  /*09a0*/  SULD.D.BA.2D.U16.STRONG.SM R0, [R8], UR4 ;  /* 0x68ff040008007f99 */ /* 0x00116200081ea500 */
[----:B------:R2:W-:Y:S04]  /*09b0*/  STL.64 [R1], R8 ;  /* 0x0000000801007387 */ /* 0x0005e80000100a00 */
[----:B------:R-:W3:Y:S01]  /*09c0*/  LDC.64 R2, c[0x4][R2] ;  /* 0x0100000002027b82 */ /* 0x000ee20000000a00 */
        /* <DEDUP_REMOVED lines=10> */
.L_x_8:
[----:B------:R-:W-:Y:S05]  /*0a70*/  EXIT ;  /* 0x000000000000794d */ /* 0x000fea0003800000 */
.L_x_9:
[----:B------:R-:W-:-:S00]  /*0a80*/  BRA `(.L_x_9) ;  /* 0xfffffffc00fc7947 */ /* 0x000fc0000383ffff */
[----:B------:R-:W-:-:S00]  /*0a90*/  NOP ;  /* 0x0000000000007918 */ /* 0x000fc00000000000 */
        /* <DEDUP_REMOVED lines=14> */
.L_x_10:


//--------------------- .nv.global.init           --------------------------
	.section	.nv.global.init,"aw",@progbits
.nv.global.init:
	.type		$str,@object
	.size		$str,(.L_0 - $str)
$str:
        /*0000*/ 	.byte	0x78, 0x3d, 0x25, 0x64, 0x20, 0x79, 0x3d, 0x25, 0x64, 0x2c, 0x20, 0x73, 0x75, 0x72, 0x66, 0x3d
        /*0010*/ 	.byte	0x25, 0x6c, 0x6c, 0x75, 0x20, 0x76, 0x61, 0x6c, 0x3d, 0x25, 0x64, 0x0a, 0x00
.L_0:


//--------------------- .nv.shared.reserved.0     --------------------------
	.section	.nv.shared.reserved.0,"aw",@nobits
	.weak		__nv_reservedSMEM_offset_0_alias
	.size		__nv_reservedSMEM_offset_0_alias, 0, 64
	.other		__nv_reservedSMEM_offset_0_alias,@"STO_CUDA_RESERVED_SHARED STV_DEFAULT"
__nv_reservedSMEM_offset_0_alias:
	.zero		0
	.zero		64


//--------------------- .nv.constant0._Z10testKernely --------------------------
	.section	.nv.constant0._Z10testKernely,"a",@progbits
	.sectionflags	@""
	.align	4
.nv.constant0._Z10testKernely:
	.zero		904


//--------------------- SYMBOLS --------------------------

	.type		.nv.reservedSmem.offset0,@object
	.size		.nv.reservedSmem.offset0,0x4
	.type		vprintf,@function
